//
// Generated by NVIDIA NVVM Compiler
//
// Compiler Build ID: CL-36424714
// Cuda compilation tools, release 13.0, V13.0.88
// Based on NVVM 20.0.0
//

.version 9.0
.target sm_100
.address_size 64

	// .globl	_Z12simpleKernelv
.extern .func  (.param .b32 func_retval0) vprintf
(
	.param .b64 vprintf_param_0,
	.param .b64 vprintf_param_1
)
;
.global .align 1 .b8 $str[51] = {115, 105, 109, 112, 108, 101, 32, 107, 101, 114, 110, 101, 108, 32, 114, 117, 110, 110, 105, 110, 103, 32, 111, 110, 32, 71, 80, 85, 32, 98, 108, 111, 99, 107, 32, 37, 100, 44, 32, 116, 104, 114, 101, 97, 100, 32, 37, 100, 33, 10};

.visible .entry _Z12simpleKernelv()
{
	.local .align 8 .b8 	__local_depot0[8];
	.reg .b64 	%SP;
	.reg .b64 	%SPL;
	.reg .b32 	%r<7>;
	.reg .b64 	%rd<5>;

	mov.u64 	%SPL, __local_depot0;
	cvta.local.u64 	%SP, %SPL;
	add.u64 	%rd1, %SP, 0;
	add.u64 	%rd2, %SPL, 0;
	mov.u32 	%r1, %ctaid.x;
	mov.u32 	%r2, %ntid.x;
	mov.u32 	%r3, %tid.x;
	mad.lo.s32 	%r4, %r1, %r2, %r3;
	st.local.v2.u32 	[%rd2], {%r1, %r4};
	mov.u64 	%rd3, $str;
	cvta.global.u64 	%rd4, %rd3;
	{ // callseq 0, 0
	.param .b64 param0;
	st.param.b64 	[param0], %rd4;
	.param .b64 param1;
	st.param.b64 	[param1], %rd1;
	.param .b32 retval0;
	call.uni (retval0), 
	vprintf, 
	(
	param0, 
	param1
	);
	ld.param.b32 	%r5, [retval0];
	} // callseq 0
	ret;

}


// ===== COMPILED SASS (sm_100) =====

	.target	sm_100

	.elftype	@"ET_EXEC"


//--------------------- .note.nv.tkinfo           --------------------------
	.section	.note.nv.tkinfo,"",@"SHT_NOTE"
	.sectionflags	@"SHF_NOTE_NV_TKINFO"
	.tkinfo
        /*0018*/ 	.word	0x00000002
        /*0030*/ 	.string	""
        /*0030*/ 	.string	"ptxas"
        /*0030*/ 	.string	"Cuda compilation tools, release 13.0, V13.0.88"
        /*0030*/ 	.string	"Build cuda_13.0.r13.0/compiler.36424714_0"
        /*0030*/ 	.string	"-arch sm_100 -m 64 "



//--------------------- .note.nv.cuinfo           --------------------------
	.section	.note.nv.cuinfo,"",@"SHT_NOTE"
	.sectionflags	@"SHF_NOTE_NV_CUINFO"
        /*0018*/ 	.short	0x0002
        /*001a*/ 	.short	0x0064
        /*001c*/ 	.short	0x0082
	.zero		2


//--------------------- .nv.info                  --------------------------
	.section	.nv.info,"",@"SHT_CUDA_INFO"
	.align	4


	//----- nvinfo : EIATTR_REGCOUNT
	.align		4
        /*0000*/ 	.byte	0x04, 0x2f
        /*0002*/ 	.short	(.L_2 - .L_1)
	.align		4
.L_1:
        /*0004*/ 	.word	index@(_Z12simpleKernelv)
        /*0008*/ 	.word	0x00000018


	//----- nvinfo : EIATTR_FRAME_SIZE
	.align		4
.L_2:
        /*000c*/ 	.byte	0x04, 0x11
        /*000e*/ 	.short	(.L_4 - .L_3)
	.align		4
.L_3:
        /*0010*/ 	.word	index@(_Z12simpleKernelv)
        /*0014*/ 	.word	0x00000008


	//----- nvinfo : EIATTR_MIN_STACK_SIZE
	.align		4
.L_4:
        /*0018*/ 	.byte	0x04, 0x12
        /*001a*/ 	.short	(.L_6 - .L_5)
	.align		4
.L_5:
        /*001c*/ 	.word	index@(_Z12simpleKernelv)
        /*0020*/ 	.word	0x00000008
.L_6:


//--------------------- .nv.compat                --------------------------
	.section	.nv.compat,"",@"SHT_CUDA_COMPAT_INFO"
	.align	4
        /*0000*/ 	.byte	0x02, 0x09, 0x00, 0x00, 0x02, 0x02, 0x01, 0x00, 0x02, 0x05, 0x05, 0x00, 0x03, 0x07, 0x01, 0x01
        /*0010*/ 	.byte	0x02, 0x03, 0x00, 0x00, 0x02, 0x06, 0x01, 0x00, 0x04, 0x0b, 0x08, 0x00, 0x09, 0x00, 0x00, 0x00
        /*0020*/ 	.byte	0x00, 0x00, 0x00, 0x00


//--------------------- .nv.info._Z12simpleKernelv --------------------------
	.section	.nv.info._Z12simpleKernelv,"",@"SHT_CUDA_INFO"
	.sectionflags	@""
	.align	4


	//----- nvinfo : EIATTR_CUDA_API_VERSION
	.align		4
        /*0000*/ 	.byte	0x04, 0x37
        /*0002*/ 	.short	(.L_8 - .L_7)
.L_7:
        /*0004*/ 	.word	0x00000082


	//----- nvinfo : EIATTR_SPARSE_MMA_MASK
	.align		4
.L_8:
        /*0008*/ 	.byte	0x03, 0x50
        /*000a*/ 	.short	0x0000


	//----- nvinfo : EIATTR_MAXREG_COUNT
	.align		4
        /*000c*/ 	.byte	0x03, 0x1b
        /*000e*/ 	.short	0x00ff


	//----- nvinfo : EIATTR_EXTERNS
	.align		4
        /*0010*/ 	.byte	0x04, 0x0f
        /*0012*/ 	.short	(.L_10 - .L_9)


	//   ....[0]....
	.align		4
.L_9:
        /*0014*/ 	.word	index@(vprintf)


	//----- nvinfo : EIATTR_MERCURY_ISA_VERSION
	.align		4
.L_10:
        /*0018*/ 	.byte	0x03, 0x5f
        /*001a*/ 	.short	0x0101


	//----- nvinfo : EIATTR_VRC_CTA_INIT_COUNT
	.align		4
        /*001c*/ 	.byte	0x02, 0x4a
	.zero		1
	.zero		1


	//----- nvinfo : EIATTR_SYSCALL_OFFSETS
	.align		4
        /*0020*/ 	.byte	0x04, 0x46
        /*0022*/ 	.short	(.L_12 - .L_11)


	//   ....[0]....
.L_11:
        /*0024*/ 	.word	0x00000110


	//----- nvinfo : EIATTR_EXIT_INSTR_OFFSETS
	.align		4
.L_12:
        /*0028*/ 	.byte	0x04, 0x1c
        /*002a*/ 	.short	(.L_14 - .L_13)


	//   ....[0]....
.L_13:
        /*002c*/ 	.word	0x00000120


	//----- nvinfo : EIATTR_SW_WAR
	.align		4
.L_14:
        /*0030*/ 	.byte	0x04, 0x36
        /*0032*/ 	.short	(.L_16 - .L_15)
.L_15:
        /*0034*/ 	.word	0x00000008
.L_16:


//--------------------- .nv.callgraph             --------------------------
	.section	.nv.callgraph,"",@"SHT_CUDA_CALLGRAPH"
	.align	4
	.sectionentsize	8
	.align		4
        /*0000*/ 	.word	0x00000000
	.align		4
        /*0004*/ 	.word	0xffffffff
	.align		4
        /*0008*/ 	.word	index@(_Z12simpleKernelv)
	.align		4
        /*000c*/ 	.word	index@(vprintf)
	.align		4
        /*0010*/ 	.word	0x00000000
	.align		4
        /*0014*/ 	.word	0xfffffffe
	.align		4
        /*0018*/ 	.word	0x00000000
	.align		4
        /*001c*/ 	.word	0xfffffffd
	.align		4
        /*0020*/ 	.word	0x00000000
	.align		4
        /*0024*/ 	.word	0xfffffffc


//--------------------- .nv.constant4             --------------------------
	.section	.nv.constant4,"a",@progbits
	.align	8
	.align		8
.nv.constant4:
        /*0000*/ 	.dword	vprintf
	.align		8
        /*0008*/ 	.dword	$str


//--------------------- .text._Z12simpleKernelv   --------------------------
	.section	.text._Z12simpleKernelv,"ax",@progbits
	.align	128
        .global         _Z12simpleKernelv
        .type           _Z12simpleKernelv,@function
        .size           _Z12simpleKernelv,(.L_x_2 - _Z12simpleKernelv)
        .other          _Z12simpleKernelv,@"STO_CUDA_ENTRY STV_DEFAULT"
_Z12simpleKernelv:
.text._Z12simpleKernelv:
[----:B------:R-:W0:Y:S01]  /*0000*/  LDC R1, c[0x0][0x37c] ;  /* 0x0000df00ff017b82 */ /* 0x000e220000000800 */
[----:B------:R-:W1:Y:S01]  /*0010*/  S2R R9, SR_TID.X ;  /* 0x0000000000097919 */ /* 0x000e620000002100 */
[----:B------:R-:W2:Y:S01]  /*0020*/  LDCU UR5, c[0x0][0x2fc] ;  /* 0x00005f80ff0577ac */ /* 0x000ea20008000800 */
[----:B0-----:R-:W-:Y:S01]  /*0030*/  VIADD R1, R1, 0xfffffff8 ;  /* 0xfffffff801017836 */ /* 0x001fe20000000000 */
[----:B------:R-:W-:Y:S01]  /*0040*/  MOV R0, 0x0 ;  /* 0x0000000000007802 */ /* 0x000fe20000000f00 */
[----:B------:R-:W1:Y:S01]  /*0050*/  S2R R8, SR_CTAID.X ;  /* 0x0000000000087919 */ /* 0x000e620000002500 */
[----:B------:R-:W1:Y:S02]  /*0060*/  LDCU UR6, c[0x0][0x360] ;  /* 0x00006c00ff0677ac */ /* 0x000e640008000800 */
[----:B------:R0:W3:Y:S01]  /*0070*/  LDC.64 R2, c[0x4][R0] ;  /* 0x0100000000027b82 */ /* 0x0000e20000000a00 */
[----:B------:R-:W4:Y:S02]  /*0080*/  LDCU UR4, c[0x0][0x2f8] ;  /* 0x00005f00ff0477ac */ /* 0x000f240008000800 */
[----:B----4-:R-:W-:-:S05]  /*0090*/  IADD3 R6, P0, PT, R1, UR4, RZ ;  /* 0x0000000401067c10 */ /* 0x010fca000ff1e0ff */
[----:B--2---:R-:W-:Y:S02]  /*00a0*/  IMAD.X R7, RZ, RZ, UR5, P0 ;  /* 0x00000005ff077e24 */ /* 0x004fe400080e06ff */
[----:B-1----:R-:W-:Y:S01]  /*00b0*/  IMAD R9, R8, UR6, R9 ;  /* 0x0000000608097c24 */ /* 0x002fe2000f8e0209 */
[----:B------:R-:W1:Y:S04]  /*00c0*/  LDCU.64 UR6, c[0x4][0x8] ;  /* 0x01000100ff0677ac */ /* 0x000e680008000a00 */
[----:B------:R0:W-:Y:S01]  /*00d0*/  STL.64 [R1], R8 ;  /* 0x0000000801007387 */ /* 0x0001e20000100a00 */
[----:B-1----:R-:W-:Y:S01]  /*00e0*/  IMAD.U32 R4, RZ, RZ, UR6 ;  /* 0x00000006ff047e24 */ /* 0x002fe2000f8e00ff */
[----:B0--3--:R-:W-:-:S07]  /*00f0*/  MOV R5, UR7 ;  /* 0x0000000700057c02 */ /* 0x009fce0008000f00 */
[----:B------:R-:W-:-:S07]  /*0100*/  LEPC R20, `(.L_x_0) ;  /* 0x000000001014794e */ /* 0x000fce0000000000 */
[----:B------:R-:W-:Y:S05]  /*0110*/  CALL.ABS.NOINC R2 ;  /* 0x0000000002007343 */ /* 0x000fea0003c00000 */
.L_x_0:
[----:B------:R-:W-:Y:S05]  /*0120*/  EXIT ;  /* 0x000000000000794d */ /* 0x000fea0003800000 */
.L_x_1:
[----:B------:R-:W-:-:S00]  /*0130*/  BRA `(.L_x_1) ;  /* 0xfffffffc00fc7947 */ /* 0x000fc0000383ffff */
[----:B------:R-:W-:-:S00]  /*0140*/  NOP ;  /* 0x0000000000007918 */ /* 0x000fc00000000000 */
        /* <DEDUP_REMOVED lines=11> */
.L_x_2:


//--------------------- .nv.global.init           --------------------------
	.section	.nv.global.init,"aw",@progbits
.nv.global.init:
	.type		$str,@object
	.size		$str,(.L_0 - $str)
$str:
        /*0000*/ 	.byte	0x73, 0x69, 0x6d, 0x70, 0x6c, 0x65, 0x20, 0x6b, 0x65, 0x72, 0x6e, 0x65, 0x6c, 0x20, 0x72, 0x75
        /*0010*/ 	.byte	0x6e, 0x6e, 0x69, 0x6e, 0x67, 0x20, 0x6f, 0x6e, 0x20, 0x47, 0x50, 0x55, 0x20, 0x62, 0x6c, 0x6f
        /*0020*/ 	.byte	0x63, 0x6b, 0x20, 0x25, 0x64, 0x2c, 0x20, 0x74, 0x68, 0x72, 0x65, 0x61, 0x64, 0x20, 0x25, 0x64
        /*0030*/ 	.byte	0x21, 0x0a, 0x00
.L_0:


//--------------------- .nv.shared.reserved.0     --------------------------
	.section	.nv.shared.reserved.0,"aw",@nobits
	.weak		__nv_reservedSMEM_offset_0_alias
	.size		__nv_reservedSMEM_offset_0_alias, 0, 64
	.other		__nv_reservedSMEM_offset_0_alias,@"STO_CUDA_RESERVED_SHARED STV_DEFAULT"
__nv_reservedSMEM_offset_0_alias:
	.zero		0
	.zero		64


//--------------------- .nv.constant0._Z12simpleKernelv --------------------------
	.section	.nv.constant0._Z12simpleKernelv,"a",@progbits
	.sectionflags	@""
	.align	4
.nv.constant0._Z12simpleKernelv:
	.zero		896


//--------------------- SYMBOLS --------------------------

	.type		.nv.reservedSmem.offset0,@object
	.size		.nv.reservedSmem.offset0,0x4
	.type		vprintf,@function
